	.headerflags	@"EF_CUDA_TEXMODE_UNIFIED EF_CUDA_64BIT_ADDRESS EF_CUDA_ACCELERATORS EF_CUDA_SM90 EF_CUDA_VIRTUAL_SM(EF_CUDA_SM90)"
	.elftype	@"ET_EXEC"


//--------------------- .nv.info                  --------------------------
	.section	.nv.info,"",@"SHT_CUDA_INFO"
	.align	4


	//----- nvinfo : EIATTR_REGCOUNT
	.align		4
        /*0000*/ 	.byte	0x04, 0x2f
        /*0002*/ 	.short	(.L_3 - .L_2)
	.align		4
.L_2:
        /*0004*/ 	.word	index@(triton_poi_fused__native_batch_norm_legit_no_training_relu_20)
        /*0008*/ 	.word	0x00000016


	//----- nvinfo : EIATTR_MIN_STACK_SIZE
	.align		4
.L_3:
        /*000c*/ 	.byte	0x04, 0x12
        /*000e*/ 	.short	(.L_5 - .L_4)
	.align		4
.L_4:
        /*0010*/ 	.word	index@(triton_poi_fused__native_batch_norm_legit_no_training_relu_20)
        /*0014*/ 	.word	0x00000000


	//----- nvinfo : EIATTR_FRAME_SIZE
	.align		4
.L_5:
        /*0018*/ 	.byte	0x04, 0x11
        /*001a*/ 	.short	(.L_7 - .L_6)
	.align		4
.L_6:
        /*001c*/ 	.word	index@(triton_poi_fused__native_batch_norm_legit_no_training_relu_20)
        /*0020*/ 	.word	0x00000000


	//----- nvinfo : EIATTR_MIN_STACK_SIZE
	.align		4
.L_7:
        /*0024*/ 	.byte	0x04, 0x12
        /*0026*/ 	.short	(.L_9 - .L_8)
	.align		4
.L_8:
        /*0028*/ 	.word	index@(triton_poi_fused__native_batch_norm_legit_no_training_relu_20)
        /*002c*/ 	.word	0x00000000
.L_9:


//--------------------- .nv.info.triton_poi_fused__native_batch_norm_legit_no_training_relu_20 --------------------------
	.section	.nv.info.triton_poi_fused__native_batch_norm_legit_no_training_relu_20,"",@"SHT_CUDA_INFO"
	.sectionflags	@""
	.align	4


	//----- nvinfo : EIATTR_CUDA_API_VERSION
	.align		4
        /*0000*/ 	.byte	0x04, 0x37
        /*0002*/ 	.short	(.L_11 - .L_10)
.L_10:
        /*0004*/ 	.word	0x0000007c


	//----- nvinfo : EIATTR_KPARAM_INFO
	.align		4
.L_11:
        /*0008*/ 	.byte	0x04, 0x17
        /*000a*/ 	.short	(.L_13 - .L_12)
.L_12:
        /*000c*/ 	.word	0x00000000
        /*0010*/ 	.short	0x0006
        /*0012*/ 	.short	0x0030
        /*0014*/ 	.byte	0x00, 0xf0, 0x11, 0x00


	//----- nvinfo : EIATTR_KPARAM_INFO
	.align		4
.L_13:
        /*0018*/ 	.byte	0x04, 0x17
        /*001a*/ 	.short	(.L_15 - .L_14)
.L_14:
        /*001c*/ 	.word	0x00000000
        /*0020*/ 	.short	0x0005
        /*0022*/ 	.short	0x0028
        /*0024*/ 	.byte	0x00, 0xf4, 0x21, 0x00


	//----- nvinfo : EIATTR_KPARAM_INFO
	.align		4
.L_15:
        /*0028*/ 	.byte	0x04, 0x17
        /*002a*/ 	.short	(.L_17 - .L_16)
.L_16:
        /*002c*/ 	.word	0x00000000
        /*0030*/ 	.short	0x0004
        /*0032*/ 	.short	0x0020
        /*0034*/ 	.byte	0x00, 0xf4, 0x21, 0x00


	//----- nvinfo : EIATTR_KPARAM_INFO
	.align		4
.L_17:
        /*0038*/ 	.byte	0x04, 0x17
        /*003a*/ 	.short	(.L_19 - .L_18)
.L_18:
        /*003c*/ 	.word	0x00000000
        /*0040*/ 	.short	0x0003
        /*0042*/ 	.short	0x0018
        /*0044*/ 	.byte	0x00, 0xf4, 0x21, 0x00


	//----- nvinfo : EIATTR_KPARAM_INFO
	.align		4
.L_19:
        /*0048*/ 	.byte	0x04, 0x17
        /*004a*/ 	.short	(.L_21 - .L_20)
.L_20:
        /*004c*/ 	.word	0x00000000
        /*0050*/ 	.short	0x0002
        /*0052*/ 	.short	0x0010
        /*0054*/ 	.byte	0x00, 0xf4, 0x21, 0x00


	//----- nvinfo : EIATTR_KPARAM_INFO
	.align		4
.L_21:
        /*0058*/ 	.byte	0x04, 0x17
        /*005a*/ 	.short	(.L_23 - .L_22)
.L_22:
        /*005c*/ 	.word	0x00000000
        /*0060*/ 	.short	0x0001
        /*0062*/ 	.short	0x0008
        /*0064*/ 	.byte	0x00, 0xf4, 0x21, 0x00


	//----- nvinfo : EIATTR_KPARAM_INFO
	.align		4
.L_23:
        /*0068*/ 	.byte	0x04, 0x17
        /*006a*/ 	.short	(.L_25 - .L_24)
.L_24:
        /*006c*/ 	.word	0x00000000
        /*0070*/ 	.short	0x0000
        /*0072*/ 	.short	0x0000
        /*0074*/ 	.byte	0x00, 0xf4, 0x21, 0x00


	//----- nvinfo : EIATTR_SPARSE_MMA_MASK
	.align		4
.L_25:
        /*0078*/ 	.byte	0x03, 0x50
        /*007a*/ 	.short	0x0000


	//----- nvinfo : EIATTR_MAXREG_COUNT
	.align		4
        /*007c*/ 	.byte	0x03, 0x1b
        /*007e*/ 	.short	0x00ff


	//----- nvinfo : EIATTR_EXIT_INSTR_OFFSETS
	.align		4
        /*0080*/ 	.byte	0x04, 0x1c
        /*0082*/ 	.short	(.L_27 - .L_26)


	//   ....[0]....
.L_26:
        /*0084*/ 	.word	0x00000420


	//   ....[1]....
        /*0088*/ 	.word	0x00000440


	//----- nvinfo : EIATTR_REQNTID
	.align		4
.L_27:
        /*008c*/ 	.byte	0x04, 0x10
        /*008e*/ 	.short	(.L_29 - .L_28)
.L_28:
        /*0090*/ 	.word	0x00000100
        /*0094*/ 	.word	0x00000001
        /*0098*/ 	.word	0x00000001


	//----- nvinfo : EIATTR_CBANK_PARAM_SIZE
	.align		4
.L_29:
        /*009c*/ 	.byte	0x03, 0x19
        /*009e*/ 	.short	0x0034


	//----- nvinfo : EIATTR_PARAM_CBANK
	.align		4
        /*00a0*/ 	.byte	0x04, 0x0a
        /*00a2*/ 	.short	(.L_31 - .L_30)
	.align		4
.L_30:
        /*00a4*/ 	.word	index@(.nv.constant0.triton_poi_fused__native_batch_norm_legit_no_training_relu_20)
        /*00a8*/ 	.short	0x0210
        /*00aa*/ 	.short	0x0034


	//----- nvinfo : EIATTR_SW_WAR
	.align		4
.L_31:
        /*00ac*/ 	.byte	0x04, 0x36
        /*00ae*/ 	.short	(.L_33 - .L_32)
.L_32:
        /*00b0*/ 	.word	0x00000008
.L_33:


//--------------------- .nv.callgraph             --------------------------
	.section	.nv.callgraph,"",@"SHT_CUDA_CALLGRAPH"
	.align	4
	.sectionentsize	8
	.align		4
        /*0000*/ 	.word	0x00000000
	.align		4
        /*0004*/ 	.word	0xffffffff
	.align		4
        /*0008*/ 	.word	0x00000000
	.align		4
        /*000c*/ 	.word	0xfffffffe
	.align		4
        /*0010*/ 	.word	0x00000000
	.align		4
        /*0014*/ 	.word	0xfffffffd
	.align		4
        /*0018*/ 	.word	0x00000000
	.align		4
        /*001c*/ 	.word	0xfffffffc


//--------------------- .nv.constant4             --------------------------
	.section	.nv.constant4,"a",@progbits
	.align	8
	.align		8
.nv.constant4:
        /*0000*/ 	.dword	_$_str
	.align		8
        /*0008*/ 	.dword	_$_str_$_2


//--------------------- .text.triton_poi_fused__native_batch_norm_legit_no_training_relu_20 --------------------------
	.section	.text.triton_poi_fused__native_batch_norm_legit_no_training_relu_20,"ax",@progbits
	.align	128
        .global         triton_poi_fused__native_batch_norm_legit_no_training_relu_20
        .type           triton_poi_fused__native_batch_norm_legit_no_training_relu_20,@function
        .size           triton_poi_fused__native_batch_norm_legit_no_training_relu_20,(.L_x_1 - triton_poi_fused__native_batch_norm_legit_no_training_relu_20)
        .other          triton_poi_fused__native_batch_norm_legit_no_training_relu_20,@"STO_CUDA_ENTRY STV_DEFAULT"
triton_poi_fused__native_batch_norm_legit_no_training_relu_20:
.text.triton_poi_fused__native_batch_norm_legit_no_training_relu_20:
[----:B------:R-:W0:Y:S01]  /*0000*/  LDC R1, c[0x0][0x28] ;  /* 0x00000a00ff017b82 */ /* 0x000e220000000800 */
[----:B------:R-:W1:Y:S07]  /*0010*/  S2R R0, SR_TID.X ;  /* 0x0000000000007919 */ /* 0x000e6e0000002100 */
[----:B------:R-:W2:Y:S01]  /*0020*/  LDC.64 R8, c[0x0][0x220] ;  /* 0x00008800ff087b82 */ /* 0x000ea20000000a00 */
[----:B------:R-:W-:Y:S01]  /*0030*/  ULDC.64 UR4, c[0x0][0x208] ;  /* 0x0000820000047ab9 */ /* 0x000fe20000000a00 */
[----:B------:R-:W3:Y:S06]  /*0040*/  S2R R5, SR_CTAID.X ;  /* 0x0000000000057919 */ /* 0x000eec0000002500 */
[----:B------:R-:W4:Y:S08]  /*0050*/  LDC.64 R12, c[0x0][0x210] ;  /* 0x00008400ff0c7b82 */ /* 0x000f300000000a00 */
[----:B------:R-:W5:Y:S08]  /*0060*/  LDC.64 R14, c[0x0][0x218] ;  /* 0x00008600ff0e7b82 */ /* 0x000f700000000a00 */
[----:B------:R-:W5:Y:S01]  /*0070*/  LDC.64 R16, c[0x0][0x228] ;  /* 0x00008a00ff107b82 */ /* 0x000f620000000a00 */
[----:B-1----:R-:W-:-:S07]  /*0080*/  SHF.L.U32 R0, R0, 0x1, RZ ;  /* 0x0000000100007819 */ /* 0x002fce00000006ff */
[----:B------:R-:W1:Y:S01]  /*0090*/  LDC.64 R18, c[0x0][0x230] ;  /* 0x00008c00ff127b82 */ /* 0x000e620000000a00 */
[----:B---3--:R-:W-:Y:S02]  /*00a0*/  SHF.R.S32.HI R3, RZ, 0x16, R5 ;  /* 0x00000016ff037819 */ /* 0x008fe40000011405 */
[----:B------:R-:W-:Y:S02]  /*00b0*/  LOP3.LUT R0, R0, 0x1fe, RZ, 0xc0, !PT ;  /* 0x000001fe00007812 */ /* 0x000fe400078ec0ff */
[----:B------:R-:W-:Y:S02]  /*00c0*/  SGXT R3, R3, 0x1 ;  /* 0x000000010303781a */ /* 0x000fe40000000200 */
[----:B------:R-:W-:-:S04]  /*00d0*/  LEA R0, R5, R0, 0x9 ;  /* 0x0000000005007211 */ /* 0x000fc800078e48ff */
[----:B------:R-:W-:Y:S02]  /*00e0*/  LEA.HI R3, R3, R0, RZ, 0x6 ;  /* 0x0000000003037211 */ /* 0x000fe400078f30ff */
[----:B------:R-:W-:Y:S02]  /*00f0*/  ISETP.GE.AND P0, PT, R0, 0xfa0900, PT ;  /* 0x00fa09000000780c */ /* 0x000fe40003f06270 */
[----:B------:R-:W-:-:S04]  /*0100*/  LOP3.LUT R3, R3, 0xffffffc0, RZ, 0xc0, !PT ;  /* 0xffffffc003037812 */ /* 0x000fc800078ec0ff */
[----:B------:R-:W-:Y:S02]  /*0110*/  IADD3 R11, R0, -R3, RZ ;  /* 0x80000003000b7210 */ /* 0x000fe40007ffe0ff */
[----:B------:R-:W-:-:S03]  /*0120*/  CS2R R2, SRZ ;  /* 0x0000000000027805 */ /* 0x000fc6000001ff00 */
[----:B--2---:R-:W-:-:S05]  /*0130*/  IMAD.WIDE R8, R11, 0x4, R8 ;  /* 0x000000040b087825 */ /* 0x004fca00078e0208 */
[----:B------:R2:W3:Y:S01]  /*0140*/  @!P0 LDG.E.EL.64 R2, desc[UR4][R8.64] ;  /* 0x0000000408028981 */ /* 0x0004e2000c2e1b00 */
[----:B------:R-:W-:Y:S02]  /*0150*/  CS2R R4, SRZ ;  /* 0x0000000000047805 */ /* 0x000fe4000001ff00 */
[----:B------:R-:W-:Y:S01]  /*0160*/  CS2R R6, SRZ ;  /* 0x0000000000067805 */ /* 0x000fe2000001ff00 */
[----:B----4-:R-:W-:-:S04]  /*0170*/  IMAD.WIDE R12, R0, 0x4, R12 ;  /* 0x00000004000c7825 */ /* 0x010fc800078e020c */
[C---:B-----5:R-:W-:Y:S01]  /*0180*/  IMAD.WIDE R14, R11.reuse, 0x4, R14 ;  /* 0x000000040b0e7825 */ /* 0x060fe200078e020e */
[----:B------:R-:W4:Y:S01]  /*0190*/  @!P0 LDG.E.64 R4, desc[UR4][R12.64] ;  /* 0x000000040c048981 */ /* 0x000f22000c1e1b00 */
[----:B--2---:R-:W-:Y:S02]  /*01a0*/  CS2R R8, SRZ ;  /* 0x0000000000087805 */ /* 0x004fe4000001ff00 */
[C---:B0-----:R-:W-:Y:S01]  /*01b0*/  IMAD.WIDE R16, R11.reuse, 0x4, R16 ;  /* 0x000000040b107825 */ /* 0x041fe200078e0210 */
[----:B------:R0:W4:Y:S03]  /*01c0*/  @!P0 LDG.E.EL.64 R6, desc[UR4][R14.64] ;  /* 0x000000040e068981 */ /* 0x000126000c2e1b00 */
[----:B-1----:R-:W-:Y:S01]  /*01d0*/  IMAD.WIDE R18, R11, 0x4, R18 ;  /* 0x000000040b127825 */ /* 0x002fe200078e0212 */
[----:B------:R-:W-:-:S04]  /*01e0*/  CS2R R10, SRZ ;  /* 0x00000000000a7805 */ /* 0x000fc8000001ff00 */
[----:B------:R-:W2:Y:S04]  /*01f0*/  @!P0 LDG.E.EL.64 R8, desc[UR4][R18.64] ;  /* 0x0000000412088981 */ /* 0x000ea8000c2e1b00 */
[----:B------:R-:W2:Y:S01]  /*0200*/  @!P0 LDG.E.EL.64 R10, desc[UR4][R16.64] ;  /* 0x00000004100a8981 */ /* 0x000ea2000c2e1b00 */
[----:B0-----:R-:W-:Y:S01]  /*0210*/  HFMA2.MMA R14, -RZ, RZ, 1.625, 0 ;  /* 0x3e800000ff0e7435 */ /* 0x001fe200000001ff */
[----:B---3--:R-:W-:Y:S01]  /*0220*/  FADD R2, R2, 0.0010000000474974513054 ;  /* 0x3a83126f02027421 */ /* 0x008fe20000000000 */
[----:B------:R-:W-:-:S03]  /*0230*/  FADD R3, R3, 0.0010000000474974513054 ;  /* 0x3a83126f03037421 */ /* 0x000fc60000000000 */
[----:B------:R-:W0:Y:S08]  /*0240*/  MUFU.SQRT R12, R2 ;  /* 0x00000002000c7308 */ /* 0x000e300000002000 */
[----:B------:R1:W3:Y:S01]  /*0250*/  MUFU.SQRT R13, R3 ;  /* 0x00000003000d7308 */ /* 0x0002e20000002000 */
[C---:B0-----:R-:W-:Y:S02]  /*0260*/  FSETP.GT.AND P1, PT, R12.reuse, 8.50705917302346158658e+37, PT ;  /* 0x7e8000000c00780b */ /* 0x041fe40003f24000 */
[----:B------:R-:W-:Y:S01]  /*0270*/  FSETP.GEU.AND P3, PT, R12, 1.175494350822287508e-38, PT ;  /* 0x008000000c00780b */ /* 0x000fe20003f6e000 */
[----:B-1----:R-:W0:Y:S01]  /*0280*/  LDC.64 R2, c[0x0][0x238] ;  /* 0x00008e00ff027b82 */ /* 0x002e220000000a00 */
[----:B---3--:R-:W-:-:S02]  /*0290*/  FSETP.GT.AND P2, PT, R13, 8.50705917302346158658e+37, PT ;  /* 0x7e8000000d00780b */ /* 0x008fc40003f44000 */
[----:B------:R-:W-:-:S07]  /*02a0*/  FSETP.GEU.AND P4, PT, R13, 1.175494350822287508e-38, PT ;  /* 0x008000000d00780b */ /* 0x000fce0003f8e000 */
[----:B------:R-:W-:-:S04]  /*02b0*/  @P1 FMUL R12, R12, 0.25 ;  /* 0x3e8000000c0c1820 */ /* 0x000fc80000400000 */
[----:B------:R-:W-:Y:S01]  /*02c0*/  @!P3 FMUL R12, R12, 16777216 ;  /* 0x4b8000000c0cb820 */ /* 0x000fe20000400000 */
[----:B------:R-:W-:-:S04]  /*02d0*/  @P2 FMUL R13, R13, 0.25 ;  /* 0x3e8000000d0d2820 */ /* 0x000fc80000400000 */
[----:B------:R-:W-:Y:S01]  /*02e0*/  @!P4 FMUL R13, R13, 16777216 ;  /* 0x4b8000000d0dc820 */ /* 0x000fe20000400000 */
[----:B------:R-:W1:Y:S01]  /*02f0*/  MUFU.RCP R12, R12 ;  /* 0x0000000c000c7308 */ /* 0x000e620000001000 */
[----:B------:R-:W-:-:S07]  /*0300*/  FSEL R15, R14, 1, P1 ;  /* 0x3f8000000e0f7808 */ /* 0x000fce0000800000 */
[----:B------:R-:W3:Y:S01]  /*0310*/  MUFU.RCP R13, R13 ;  /* 0x0000000d000d7308 */ /* 0x000ee20000001000 */
[----:B------:R-:W-:Y:S01]  /*0320*/  FSEL R14, R14, 1, P2 ;  /* 0x3f8000000e0e7808 */ /* 0x000fe20001000000 */
[----:B------:R-:W-:-:S04]  /*0330*/  @!P3 FMUL R15, R15, 16777216 ;  /* 0x4b8000000f0fb820 */ /* 0x000fc80000400000 */
[----:B------:R-:W-:Y:S01]  /*0340*/  @!P4 FMUL R14, R14, 16777216 ;  /* 0x4b8000000e0ec820 */ /* 0x000fe20000400000 */
[----:B----4-:R-:W-:Y:S01]  /*0350*/  FADD R5, -R7, R5 ;  /* 0x0000000507057221 */ /* 0x010fe20000000100 */
[----:B------:R-:W-:Y:S01]  /*0360*/  FADD R4, -R6, R4 ;  /* 0x0000000406047221 */ /* 0x000fe20000000100 */
[----:B-1----:R-:W-:Y:S01]  /*0370*/  FMUL R15, R12, R15 ;  /* 0x0000000f0c0f7220 */ /* 0x002fe20000400000 */
[----:B---3--:R-:W-:-:S03]  /*0380*/  FMUL R14, R13, R14 ;  /* 0x0000000e0d0e7220 */ /* 0x008fc60000400000 */
[----:B------:R-:W-:Y:S01]  /*0390*/  FMUL R15, R4, R15 ;  /* 0x0000000f040f7220 */ /* 0x000fe20000400000 */
[----:B------:R-:W-:-:S03]  /*03a0*/  FMUL R14, R5, R14 ;  /* 0x0000000e050e7220 */ /* 0x000fc60000400000 */
[----:B--2---:R-:W-:Y:S01]  /*03b0*/  FFMA R8, R15, R10, R8 ;  /* 0x0000000a0f087223 */ /* 0x004fe20000000008 */
[----:B------:R-:W-:-:S04]  /*03c0*/  FFMA R9, R14, R11, R9 ;  /* 0x0000000b0e097223 */ /* 0x000fc80000000009 */
[----:B------:R-:W-:Y:S02]  /*03d0*/  FSETP.GEU.AND P1, PT, R8, RZ, PT ;  /* 0x000000ff0800720b */ /* 0x000fe40003f2e000 */
[C---:B------:R-:W-:Y:S01]  /*03e0*/  FSETP.GEU.AND P2, PT, R9.reuse, RZ, PT ;  /* 0x000000ff0900720b */ /* 0x040fe20003f4e000 */
[----:B0-----:R-:W-:Y:S01]  /*03f0*/  IMAD.WIDE R2, R0, 0x4, R2 ;  /* 0x0000000400027825 */ /* 0x001fe200078e0202 */
[----:B------:R-:W-:Y:S02]  /*0400*/  FSEL R8, R8, RZ, P1 ;  /* 0x000000ff08087208 */ /* 0x000fe40000800000 */
[----:B------:R-:W-:Y:S01]  /*0410*/  FSEL R9, R9, RZ, P2 ;  /* 0x000000ff09097208 */ /* 0x000fe20001000000 */
[----:B------:R-:W-:Y:S08]  /*0420*/  @P0 EXIT ;  /* 0x000000000000094d */ /* 0x000ff00003800000 */
[----:B------:R-:W-:Y:S01]  /*0430*/  STG.E.64 desc[UR4][R2.64], R8 ;  /* 0x0000000802007986 */ /* 0x000fe2000c101b04 */
[----:B------:R-:W-:Y:S05]  /*0440*/  EXIT ;  /* 0x000000000000794d */ /* 0x000fea0003800000 */
.L_x_0:
[----:B------:R-:W-:-:S00]  /*0450*/  BRA `(.L_x_0) ;  /* 0xfffffffc00fc7947 */ /* 0x000fc0000383ffff */
[----:B------:R-:W-:-:S00]  /*0460*/  NOP ;  /* 0x0000000000007918 */ /* 0x000fc00000000000 */
        /* <DEDUP_REMOVED lines=9> */
.L_x_1:


//--------------------- .nv.global.init           --------------------------
	.section	.nv.global.init,"aw",@progbits
.nv.global.init:
	.type		_$_str,@object
	.size		_$_str,(_$_str_$_2 - _$_str)
_$_str:
        /*0000*/ 	.byte	0x5f, 0x5f, 0x43, 0x55, 0x44, 0x41, 0x5f, 0x46, 0x54, 0x5a, 0x00
	.type		_$_str_$_2,@object
	.size		_$_str_$_2,(.L_1 - _$_str_$_2)
_$_str_$_2:
        /*000b*/ 	.byte	0x5f, 0x5f, 0x43, 0x55, 0x44, 0x41, 0x5f, 0x50, 0x52, 0x45, 0x43, 0x5f, 0x53, 0x51, 0x52, 0x54
        /*001b*/ 	.byte	0x00
.L_1:


//--------------------- .nv.constant0.triton_poi_fused__native_batch_norm_legit_no_training_relu_20 --------------------------
	.section	.nv.constant0.triton_poi_fused__native_batch_norm_legit_no_training_relu_20,"a",@progbits
	.sectionflags	@""
	.align	4
.nv.constant0.triton_poi_fused__native_batch_norm_legit_no_training_relu_20:
	.zero		580
